	.headerflags	@"EF_CUDA_TEXMODE_UNIFIED EF_CUDA_64BIT_ADDRESS EF_CUDA_ACCELERATORS EF_CUDA_SM90 EF_CUDA_VIRTUAL_SM(EF_CUDA_SM90)"
	.elftype	@"ET_EXEC"


//--------------------- .nv.info                  --------------------------
	.section	.nv.info,"",@"SHT_CUDA_INFO"
	.align	4


	//----- nvinfo : EIATTR_REGCOUNT
	.align		4
        /*0000*/ 	.byte	0x04, 0x2f
        /*0002*/ 	.short	(.L_3 - .L_2)
	.align		4
.L_2:
        /*0004*/ 	.word	index@(triton_per_fused_gelu_linalg_vector_norm_2)
        /*0008*/ 	.word	0x00000018


	//----- nvinfo : EIATTR_MIN_STACK_SIZE
	.align		4
.L_3:
        /*000c*/ 	.byte	0x04, 0x12
        /*000e*/ 	.short	(.L_5 - .L_4)
	.align		4
.L_4:
        /*0010*/ 	.word	index@(triton_per_fused_gelu_linalg_vector_norm_2)
        /*0014*/ 	.word	0x00000000


	//----- nvinfo : EIATTR_FRAME_SIZE
	.align		4
.L_5:
        /*0018*/ 	.byte	0x04, 0x11
        /*001a*/ 	.short	(.L_7 - .L_6)
	.align		4
.L_6:
        /*001c*/ 	.word	index@(triton_per_fused_gelu_linalg_vector_norm_2)
        /*0020*/ 	.word	0x00000000


	//----- nvinfo : EIATTR_MIN_STACK_SIZE
	.align		4
.L_7:
        /*0024*/ 	.byte	0x04, 0x12
        /*0026*/ 	.short	(.L_9 - .L_8)
	.align		4
.L_8:
        /*0028*/ 	.word	index@(triton_per_fused_gelu_linalg_vector_norm_2)
        /*002c*/ 	.word	0x00000000
.L_9:


//--------------------- .nv.info.triton_per_fused_gelu_linalg_vector_norm_2 --------------------------
	.section	.nv.info.triton_per_fused_gelu_linalg_vector_norm_2,"",@"SHT_CUDA_INFO"
	.sectionflags	@""
	.align	4


	//----- nvinfo : EIATTR_CUDA_API_VERSION
	.align		4
        /*0000*/ 	.byte	0x04, 0x37
        /*0002*/ 	.short	(.L_11 - .L_10)
.L_10:
        /*0004*/ 	.word	0x0000007c


	//----- nvinfo : EIATTR_KPARAM_INFO
	.align		4
.L_11:
        /*0008*/ 	.byte	0x04, 0x17
        /*000a*/ 	.short	(.L_13 - .L_12)
.L_12:
        /*000c*/ 	.word	0x00000000
        /*0010*/ 	.short	0x0003
        /*0012*/ 	.short	0x0014
        /*0014*/ 	.byte	0x00, 0xf0, 0x11, 0x00


	//----- nvinfo : EIATTR_KPARAM_INFO
	.align		4
.L_13:
        /*0018*/ 	.byte	0x04, 0x17
        /*001a*/ 	.short	(.L_15 - .L_14)
.L_14:
        /*001c*/ 	.word	0x00000000
        /*0020*/ 	.short	0x0002
        /*0022*/ 	.short	0x0010
        /*0024*/ 	.byte	0x00, 0xf0, 0x11, 0x00


	//----- nvinfo : EIATTR_KPARAM_INFO
	.align		4
.L_15:
        /*0028*/ 	.byte	0x04, 0x17
        /*002a*/ 	.short	(.L_17 - .L_16)
.L_16:
        /*002c*/ 	.word	0x00000000
        /*0030*/ 	.short	0x0001
        /*0032*/ 	.short	0x0008
        /*0034*/ 	.byte	0x00, 0xf4, 0x21, 0x00


	//----- nvinfo : EIATTR_KPARAM_INFO
	.align		4
.L_17:
        /*0038*/ 	.byte	0x04, 0x17
        /*003a*/ 	.short	(.L_19 - .L_18)
.L_18:
        /*003c*/ 	.word	0x00000000
        /*0040*/ 	.short	0x0000
        /*0042*/ 	.short	0x0000
        /*0044*/ 	.byte	0x00, 0xf4, 0x21, 0x00


	//----- nvinfo : EIATTR_SPARSE_MMA_MASK
	.align		4
.L_19:
        /*0048*/ 	.byte	0x03, 0x50
        /*004a*/ 	.short	0x0000


	//----- nvinfo : EIATTR_MAXREG_COUNT
	.align		4
        /*004c*/ 	.byte	0x03, 0x1b
        /*004e*/ 	.short	0x00ff


	//----- nvinfo : EIATTR_COOP_GROUP_MASK_REGIDS
	.align		4
        /*0050*/ 	.byte	0x04, 0x29
        /*0052*/ 	.short	(.L_21 - .L_20)


	//   ....[0]....
.L_20:
        /*0054*/ 	.word	0xffffffff


	//   ....[1]....
        /*0058*/ 	.word	0xffffffff


	//   ....[2]....
        /*005c*/ 	.word	0xffffffff


	//   ....[3]....
        /*0060*/ 	.word	0xffffffff


	//   ....[4]....
        /*0064*/ 	.word	0xffffffff


	//   ....[5]....
        /*0068*/ 	.word	0xffffffff


	//   ....[6]....
        /*006c*/ 	.word	0xffffffff


	//----- nvinfo : EIATTR_COOP_GROUP_INSTR_OFFSETS
	.align		4
.L_21:
        /*0070*/ 	.byte	0x04, 0x28
        /*0072*/ 	.short	(.L_23 - .L_22)


	//   ....[0]....
.L_22:
        /*0074*/ 	.word	0x00000600


	//   ....[1]....
        /*0078*/ 	.word	0x00000610


	//   ....[2]....
        /*007c*/ 	.word	0x00000660


	//   ....[3]....
        /*0080*/ 	.word	0x00000680


	//   ....[4]....
        /*0084*/ 	.word	0x000006b0


	//   ....[5]....
        /*0088*/ 	.word	0x000006d0


	//   ....[6]....
        /*008c*/ 	.word	0x000007d0


	//----- nvinfo : EIATTR_EXIT_INSTR_OFFSETS
	.align		4
.L_23:
        /*0090*/ 	.byte	0x04, 0x1c
        /*0092*/ 	.short	(.L_25 - .L_24)


	//   ....[0]....
.L_24:
        /*0094*/ 	.word	0x000008d0


	//   ....[1]....
        /*0098*/ 	.word	0x00000910


	//----- nvinfo : EIATTR_REQNTID
	.align		4
.L_25:
        /*009c*/ 	.byte	0x04, 0x10
        /*009e*/ 	.short	(.L_27 - .L_26)
.L_26:
        /*00a0*/ 	.word	0x00000040
        /*00a4*/ 	.word	0x00000001
        /*00a8*/ 	.word	0x00000001


	//----- nvinfo : EIATTR_CBANK_PARAM_SIZE
	.align		4
.L_27:
        /*00ac*/ 	.byte	0x03, 0x19
        /*00ae*/ 	.short	0x0018


	//----- nvinfo : EIATTR_PARAM_CBANK
	.align		4
        /*00b0*/ 	.byte	0x04, 0x0a
        /*00b2*/ 	.short	(.L_29 - .L_28)
	.align		4
.L_28:
        /*00b4*/ 	.word	index@(.nv.constant0.triton_per_fused_gelu_linalg_vector_norm_2)
        /*00b8*/ 	.short	0x0210
        /*00ba*/ 	.short	0x0018


	//----- nvinfo : EIATTR_SW_WAR
	.align		4
.L_29:
        /*00bc*/ 	.byte	0x04, 0x36
        /*00be*/ 	.short	(.L_31 - .L_30)
.L_30:
        /*00c0*/ 	.word	0x00000008
.L_31:


//--------------------- .nv.callgraph             --------------------------
	.section	.nv.callgraph,"",@"SHT_CUDA_CALLGRAPH"
	.align	4
	.sectionentsize	8
	.align		4
        /*0000*/ 	.word	0x00000000
	.align		4
        /*0004*/ 	.word	0xffffffff
	.align		4
        /*0008*/ 	.word	0x00000000
	.align		4
        /*000c*/ 	.word	0xfffffffe
	.align		4
        /*0010*/ 	.word	0x00000000
	.align		4
        /*0014*/ 	.word	0xfffffffd
	.align		4
        /*0018*/ 	.word	0x00000000
	.align		4
        /*001c*/ 	.word	0xfffffffc


//--------------------- .nv.constant4             --------------------------
	.section	.nv.constant4,"a",@progbits
	.align	8
	.align		8
.nv.constant4:
        /*0000*/ 	.dword	_$_str
	.align		8
        /*0008*/ 	.dword	_$_str_$_2


//--------------------- .text.triton_per_fused_gelu_linalg_vector_norm_2 --------------------------
	.section	.text.triton_per_fused_gelu_linalg_vector_norm_2,"ax",@progbits
	.sectionflags	@"SHF_BARRIERS=1"
	.align	128
        .global         triton_per_fused_gelu_linalg_vector_norm_2
        .type           triton_per_fused_gelu_linalg_vector_norm_2,@function
        .size           triton_per_fused_gelu_linalg_vector_norm_2,(.L_x_1 - triton_per_fused_gelu_linalg_vector_norm_2)
        .other          triton_per_fused_gelu_linalg_vector_norm_2,@"STO_CUDA_ENTRY STV_DEFAULT"
triton_per_fused_gelu_linalg_vector_norm_2:
.text.triton_per_fused_gelu_linalg_vector_norm_2:
[----:B------:R-:W0:Y:S02]  /*0000*/  LDC R1, c[0x0][0x28] ;  /* 0x00000a00ff017b82 */ /* 0x000e240000000800 */
[----:B------:R-:W1:Y:S01]  /*0010*/  S2R R0, SR_TID.X ;  /* 0x0000000000007919 */ /* 0x000e620000002100 */
[----:B------:R-:W2:Y:S01]  /*0020*/  LDC.64 R2, c[0x0][0x218] ;  /* 0x00008600ff027b82 */ /* 0x000ea20000000a00 */
[----:B------:R-:W-:Y:S01]  /*0030*/  ULDC.64 UR6, c[0x0][0x208] ;  /* 0x0000820000067ab9 */ /* 0x000fe20000000a00 */
[----:B------:R-:W3:Y:S01]  /*0040*/  S2R R5, SR_CTAID.X ;  /* 0x0000000000057919 */ /* 0x000ee20000002500 */
[C---:B-1----:R-:W-:Y:S02]  /*0050*/  SHF.L.U32 R8, R0.reuse, 0x1, RZ ;  /* 0x0000000100087819 */ /* 0x042fe400000006ff */
[----:B------:R-:W-:Y:S01]  /*0060*/  SHF.L.U32 R6, R0, 0x2, RZ ;  /* 0x0000000200067819 */ /* 0x000fe200000006ff */
[----:B---3--:R-:W-:Y:S01]  /*0070*/  IMAD.SHL.U32 R5, R5, 0x8, RZ ;  /* 0x0000000805057824 */ /* 0x008fe200078e00ff */
[----:B------:R-:W-:Y:S02]  /*0080*/  LOP3.LUT R8, R8, 0x6, RZ, 0xc0, !PT ;  /* 0x0000000608087812 */ /* 0x000fe400078ec0ff */
[----:B------:R-:W-:-:S02]  /*0090*/  LOP3.LUT R9, R6, 0xf0, RZ, 0xc0, !PT ;  /* 0x000000f006097812 */ /* 0x000fc400078ec0ff */
[----:B------:R-:W-:-:S04]  /*00a0*/  LOP3.LUT R7, R5, R8, RZ, 0xfc, !PT ;  /* 0x0000000805077212 */ /* 0x000fc800078efcff */
[----:B------:R-:W-:Y:S02]  /*00b0*/  SHF.R.S32.HI R10, RZ, 0x1f, R7 ;  /* 0x0000001fff0a7819 */ /* 0x000fe40000011407 */
[----:B------:R-:W-:Y:S02]  /*00c0*/  ISETP.GE.AND P0, PT, R7, 0x40, PT ;  /* 0x000000400700780c */ /* 0x000fe40003f06270 */
[----:B------:R-:W-:-:S04]  /*00d0*/  LEA.HI R10, R10, R7, RZ, 0x4 ;  /* 0x000000070a0a7211 */ /* 0x000fc800078f20ff */
[C---:B------:R-:W-:Y:S01]  /*00e0*/  LOP3.LUT R12, R10.reuse, 0xfffffff0, RZ, 0xc0, !PT ;  /* 0xfffffff00a0c7812 */ /* 0x040fe200078ec0ff */
[----:B------:R-:W-:-:S03]  /*00f0*/  IMAD.SHL.U32 R10, R10, 0x10, RZ ;  /* 0x000000100a0a7824 */ /* 0x000fc600078e00ff */
[----:B------:R-:W-:Y:S02]  /*0100*/  IADD3 R9, R9, R7, -R12 ;  /* 0x0000000709097210 */ /* 0x000fe40007ffe80c */
[----:B------:R-:W-:-:S04]  /*0110*/  LOP3.LUT R10, R10, 0xffffff00, RZ, 0xc0, !PT ;  /* 0xffffff000a0a7812 */ /* 0x000fc800078ec0ff */
[----:B------:R-:W-:Y:S02]  /*0120*/  IADD3 R9, R9, R10, RZ ;  /* 0x0000000a09097210 */ /* 0x000fe40007ffe0ff */
[----:B------:R-:W-:-:S03]  /*0130*/  CS2R R10, SRZ ;  /* 0x00000000000a7805 */ /* 0x000fc6000001ff00 */
[----:B--2---:R-:W-:-:S05]  /*0140*/  IMAD.WIDE R14, R9, 0x4, R2 ;  /* 0x00000004090e7825 */ /* 0x004fca00078e0202 */
[----:B------:R1:W2:Y:S01]  /*0150*/  @!P0 LDG.E.64 R10, desc[UR6][R14.64] ;  /* 0x000000060e0a8981 */ /* 0x0002a2000c1e1b00 */
[----:B------:R-:W-:Y:S01]  /*0160*/  HFMA2.MMA R13, -RZ, RZ, -0.74462890625, 604.5 ;  /* 0xb9f560b9ff0d7435 */ /* 0x000fe200000001ff */
[----:B------:R-:W-:Y:S01]  /*0170*/  MOV R17, 0x3789ca3c ;  /* 0x3789ca3c00117802 */ /* 0x000fe20000000f00 */
[----:B------:R-:W-:Y:S01]  /*0180*/  HFMA2.MMA R21, -RZ, RZ, 0.958984375, -6.1690807342529296875e-05 ;  /* 0x3bac840bff157435 */ /* 0x000fe200000001ff */
[----:B------:R-:W-:Y:S01]  /*0190*/  IMAD.MOV.U32 R19, RZ, RZ, -0x460a9f47 ;  /* 0xb9f560b9ff137424 */ /* 0x000fe200078e00ff */
[----:B------:R-:W3:Y:S01]  /*01a0*/  S2UR UR5, SR_CgaCtaId ;  /* 0x00000000000579c3 */ /* 0x000ee20000008800 */
[----:B------:R-:W-:Y:S01]  /*01b0*/  UMOV UR4, 0x400 ;  /* 0x0000040000047882 */ /* 0x000fe20000000000 */
[----:B-1----:R-:W-:Y:S01]  /*01c0*/  IMAD.MOV.U32 R15, RZ, RZ, 0x3bac840b ;  /* 0x3bac840bff0f7424 */ /* 0x002fe200078e00ff */
[----:B---3--:R-:W-:Y:S01]  /*01d0*/  UPRMT UR4, UR5, 0x654, UR4 ;  /* 0x0000065405047896 */ /* 0x008fe20008000004 */
[----:B--2---:R-:W-:Y:S02]  /*01e0*/  SEL R2, R10, RZ, !P0 ;  /* 0x000000ff0a027207 */ /* 0x004fe40004000000 */
[----:B------:R-:W-:Y:S01]  /*01f0*/  SEL R3, R11, RZ, !P0 ;  /* 0x000000ff0b037207 */ /* 0x000fe20004000000 */
[----:B------:R-:W-:-:S02]  /*0200*/  IMAD.MOV.U32 R11, RZ, RZ, 0x3789ca3c ;  /* 0x3789ca3cff0b7424 */ /* 0x000fc400078e00ff */
[----:B------:R-:W-:Y:S02]  /*0210*/  FMUL R7, R2, 0.70710676908493041992 ;  /* 0x3f3504f302077820 */ /* 0x000fe40000400000 */
[----:B------:R-:W-:Y:S02]  /*0220*/  FMUL R9, R3, 0.70710676908493041992 ;  /* 0x3f3504f303097820 */ /* 0x000fe40000400000 */
[----:B------:R-:W-:Y:S02]  /*0230*/  FADD.FTZ R12, |R7|, -RZ ;  /* 0x800000ff070c7221 */ /* 0x000fe40000010200 */
[----:B------:R-:W-:-:S03]  /*0240*/  FADD.FTZ R10, |R9|, -RZ ;  /* 0x800000ff090a7221 */ /* 0x000fc60000010200 */
[----:B------:R-:W-:Y:S02]  /*0250*/  FSETP.GE.AND P1, PT, R12, 1.0029599666595458984, PT ;  /* 0x3f8060fe0c00780b */ /* 0x000fe40003f26000 */
[----:B------:R-:W-:-:S11]  /*0260*/  FSETP.GE.AND P2, PT, R10, 1.0029599666595458984, PT ;  /* 0x3f8060fe0a00780b */ /* 0x000fd60003f46000 */
[----:B------:R-:W-:Y:S01]  /*0270*/  @!P1 MOV R11, 0x38b1e96a ;  /* 0x38b1e96a000b9802 */ /* 0x000fe20000000f00 */
[----:B------:R-:W-:Y:S02]  /*0280*/  @!P1 IMAD.MOV.U32 R13, RZ, RZ, -0x45a8b2e0 ;  /* 0xba574d20ff0d9424 */ /* 0x000fe400078e00ff */
[----:B------:R-:W-:Y:S01]  /*0290*/  @!P1 FMUL R12, R7, R7 ;  /* 0x00000007070c9220 */ /* 0x000fe20000400000 */
[----:B------:R-:W-:Y:S01]  /*02a0*/  @!P2 MOV R17, 0x38b1e96a ;  /* 0x38b1e96a0011a802 */ /* 0x000fe20000000f00 */
[----:B------:R-:W-:Y:S02]  /*02b0*/  @!P1 IMAD.MOV.U32 R15, RZ, RZ, 0x3baad5ea ;  /* 0x3baad5eaff0f9424 */ /* 0x000fe400078e00ff */
[----:B------:R-:W-:Y:S01]  /*02c0*/  @!P2 FMUL R10, R9, R9 ;  /* 0x00000009090aa220 */ /* 0x000fe20000400000 */
[----:B------:R-:W-:Y:S01]  /*02d0*/  FFMA.FTZ R14, R12, R11, R13 ;  /* 0x0000000b0c0e7223 */ /* 0x000fe2000001000d */
[----:B------:R-:W-:Y:S01]  /*02e0*/  @!P2 IMAD.MOV.U32 R19, RZ, RZ, -0x45a8b2e0 ;  /* 0xba574d20ff13a424 */ /* 0x000fe200078e00ff */
[----:B------:R-:W-:Y:S01]  /*02f0*/  MOV R11, 0xbd0c8162 ;  /* 0xbd0c8162000b7802 */ /* 0x000fe20000000f00 */
[----:B------:R-:W-:Y:S01]  /*0300*/  IMAD.MOV.U32 R13, RZ, RZ, 0x3e1cf906 ;  /* 0x3e1cf906ff0d7424 */ /* 0x000fe200078e00ff */
[----:B------:R-:W-:Y:S01]  /*0310*/  @!P1 MOV R11, 0xbcdc1be7 ;  /* 0xbcdc1be7000b9802 */ /* 0x000fe20000000f00 */
[----:B------:R-:W-:Y:S01]  /*0320*/  FFMA.FTZ R14, R14, R12, R15 ;  /* 0x0000000c0e0e7223 */ /* 0x000fe2000001000f */
[----:B------:R-:W-:Y:S01]  /*0330*/  @!P2 MOV R21, 0x3baad5ea ;  /* 0x3baad5ea0015a802 */ /* 0x000fe20000000f00 */
[----:B------:R-:W-:Y:S01]  /*0340*/  FFMA.FTZ R16, R10, R17, R19 ;  /* 0x000000110a107223 */ /* 0x000fe20000010013 */
[----:B------:R-:W-:Y:S01]  /*0350*/  HFMA2.MMA R15, -RZ, RZ, 1.853515625, -0.00091457366943359375 ;  /* 0x3f6a937eff0f7435 */ /* 0x000fe200000001ff */
[----:B------:R-:W-:-:S02]  /*0360*/  IMAD.MOV.U32 R17, RZ, RZ, -0x42f37e9e ;  /* 0xbd0c8162ff117424 */ /* 0x000fc400078e00ff */
[----:B------:R-:W-:Y:S01]  /*0370*/  FFMA.FTZ R14, R14, R12, R11 ;  /* 0x0000000c0e0e7223 */ /* 0x000fe2000001000b */
[----:B------:R-:W-:Y:S02]  /*0380*/  @!P1 IMAD.MOV.U32 R13, RZ, RZ, 0x3de718af ;  /* 0x3de718afff0d9424 */ /* 0x000fe400078e00ff */
[----:B------:R-:W-:Y:S01]  /*0390*/  FFMA.FTZ R16, R16, R10, R21 ;  /* 0x0000000a10107223 */ /* 0x000fe20000010015 */
[----:B------:R-:W-:Y:S01]  /*03a0*/  @!P2 IMAD.MOV.U32 R17, RZ, RZ, -0x4323e419 ;  /* 0xbcdc1be7ff11a424 */ /* 0x000fe200078e00ff */
[----:B------:R-:W-:Y:S01]  /*03b0*/  @!P1 MOV R15, 0xbec093ac ;  /* 0xbec093ac000f9802 */ /* 0x000fe20000000f00 */
[----:B------:R-:W-:Y:S01]  /*03c0*/  FFMA.FTZ R14, R14, R12, R13 ;  /* 0x0000000c0e0e7223 */ /* 0x000fe2000001000d */
[----:B------:R-:W-:Y:S01]  /*03d0*/  HFMA2.MMA R13, -RZ, RZ, 1.853515625, -0.00091457366943359375 ;  /* 0x3f6a937eff0d7435 */ /* 0x000fe200000001ff */
[----:B------:R-:W-:Y:S01]  /*03e0*/  FFMA.FTZ R16, R16, R10, R17 ;  /* 0x0000000a10107223 */ /* 0x000fe20000010011 */
[----:B------:R-:W-:Y:S01]  /*03f0*/  MOV R17, 0x3e1cf906 ;  /* 0x3e1cf90600117802 */ /* 0x000fe20000000f00 */
[----:B------:R-:W-:Y:S01]  /*0400*/  FFMA.FTZ R14, R14, R12, R15 ;  /* 0x0000000c0e0e7223 */ /* 0x000fe2000001000f */
[----:B------:R-:W-:Y:S01]  /*0410*/  @!P2 MOV R17, 0x3de718af ;  /* 0x3de718af0011a802 */ /* 0x000fe20000000f00 */
[----:B------:R-:W-:Y:S01]  /*0420*/  HFMA2.MMA R15, -RZ, RZ, 1.78125, -136.25 ;  /* 0x3f20d842ff0f7435 */ /* 0x000fe200000001ff */
[----:B------:R-:W-:Y:S01]  /*0430*/  @!P2 MOV R13, 0xbec093ac ;  /* 0xbec093ac000da802 */ /* 0x000fe20000000f00 */
[----:B------:R-:W-:-:S02]  /*0440*/  IMAD.MOV.U32 R11, RZ, RZ, 0x3f20d842 ;  /* 0x3f20d842ff0b7424 */ /* 0x000fc400078e00ff */
[-C--:B------:R-:W-:Y:S01]  /*0450*/  FFMA.FTZ R18, R16, R10.reuse, R17 ;  /* 0x0000000a10127223 */ /* 0x080fe20000010011 */
[----:B------:R-:W-:Y:S01]  /*0460*/  @!P1 IMAD.MOV.U32 R11, RZ, RZ, 0x3e0375d3 ;  /* 0x3e0375d3ff0b9424 */ /* 0x000fe200078e00ff */
[----:B------:R-:W-:Y:S01]  /*0470*/  FSEL R16, -R12, R7, P1 ;  /* 0x000000070c107208 */ /* 0x000fe20000800100 */
[----:B------:R-:W-:Y:S02]  /*0480*/  @!P2 IMAD.MOV.U32 R15, RZ, RZ, 0x3e0375d3 ;  /* 0x3e0375d3ff0fa424 */ /* 0x000fe400078e00ff */
[----:B------:R-:W-:Y:S01]  /*0490*/  FFMA.FTZ R18, R18, R10, R13 ;  /* 0x0000000a12127223 */ /* 0x000fe2000001000d */
[----:B------:R-:W-:Y:S01]  /*04a0*/  FFMA.FTZ R11, R14, R12, R11 ;  /* 0x0000000c0e0b7223 */ /* 0x000fe2000001000b */
[----:B------:R-:W-:Y:S02]  /*04b0*/  FSEL R12, -R10, R9, P2 ;  /* 0x000000090a0c7208 */ /* 0x000fe40001000100 */
[----:B------:R-:W-:Y:S01]  /*04c0*/  FFMA.FTZ R15, R18, R10, R15 ;  /* 0x0000000a120f7223 */ /* 0x000fe2000001000f */
[----:B------:R-:W-:-:S03]  /*04d0*/  FFMA.FTZ R11, R11, R16, R16 ;  /* 0x000000100b0b7223 */ /* 0x000fc60000010010 */
[----:B------:R-:W-:Y:S01]  /*04e0*/  FFMA.FTZ R12, R15, R12, R12 ;  /* 0x0000000c0f0c7223 */ /* 0x000fe2000001000c */
[----:B------:R-:W1:Y:S08]  /*04f0*/  @P1 MUFU.EX2 R10, R11 ;  /* 0x0000000b000a1308 */ /* 0x000e700000000800 */
[----:B------:R-:W2:Y:S01]  /*0500*/  @P2 MUFU.EX2 R13, R12 ;  /* 0x0000000c000d2308 */ /* 0x000ea20000000800 */
[----:B-1----:R-:W-:-:S05]  /*0510*/  @P1 FADD R10, -R10, 1 ;  /* 0x3f8000000a0a1421 */ /* 0x002fca0000000100 */
[----:B------:R-:W-:Y:S01]  /*0520*/  @P1 LOP3.LUT R11, R10, 0x80000000, R7, 0xf8, !PT ;  /* 0x800000000a0b1812 */ /* 0x000fe200078ef807 */
[----:B------:R-:W-:Y:S01]  /*0530*/  FMUL R7, R2, 0.5 ;  /* 0x3f00000002077820 */ /* 0x000fe20000400000 */
[----:B------:R-:W-:Y:S01]  /*0540*/  FMUL R10, R3, 0.5 ;  /* 0x3f000000030a7820 */ /* 0x000fe20000400000 */
[----:B--2---:R-:W-:Y:S01]  /*0550*/  @P2 FADD R14, -R13, 1 ;  /* 0x3f8000000d0e2421 */ /* 0x004fe20000000100 */
[----:B------:R-:W-:Y:S01]  /*0560*/  ISETP.GE.AND P1, PT, R0, 0x10, PT ;  /* 0x000000100000780c */ /* 0x000fe20003f26270 */
[----:B------:R-:W-:-:S03]  /*0570*/  FADD R2, R11, 1 ;  /* 0x3f8000000b027421 */ /* 0x000fc60000000000 */
[----:B------:R-:W-:Y:S01]  /*0580*/  @P2 LOP3.LUT R12, R14, 0x80000000, R9, 0xf8, !PT ;  /* 0x800000000e0c2812 */ /* 0x000fe200078ef809 */
[----:B------:R-:W-:-:S04]  /*0590*/  FMUL R2, R7, R2 ;  /* 0x0000000207027220 */ /* 0x000fc80000400000 */
[----:B------:R-:W-:Y:S01]  /*05a0*/  FADD R3, R12, 1 ;  /* 0x3f8000000c037421 */ /* 0x000fe20000000000 */
[----:B------:R-:W-:-:S03]  /*05b0*/  FMUL R2, R2, R2 ;  /* 0x0000000202027220 */ /* 0x000fc60000400000 */
[----:B------:R-:W-:Y:S02]  /*05c0*/  FMUL R3, R10, R3 ;  /* 0x000000030a037220 */ /* 0x000fe40000400000 */
[----:B------:R-:W-:Y:S02]  /*05d0*/  FSEL R2, R2, RZ, !P0 ;  /* 0x000000ff02027208 */ /* 0x000fe40004000000 */
[----:B------:R-:W-:-:S05]  /*05e0*/  FMUL R3, R3, R3 ;  /* 0x0000000303037220 */ /* 0x000fca0000400000 */
[----:B------:R-:W-:Y:S02]  /*05f0*/  FSEL R7, R3, RZ, !P0 ;  /* 0x000000ff03077208 */ /* 0x000fe40004000000 */
[----:B------:R-:W1:Y:S04]  /*0600*/  SHFL.BFLY PT, R3, R2, 0x10, 0x1f ;  /* 0x0e001f0002037f89 */ /* 0x000e6800000e0000 */
[----:B------:R-:W2:Y:S01]  /*0610*/  SHFL.BFLY PT, R10, R7, 0x10, 0x1f ;  /* 0x0e001f00070a7f89 */ /* 0x000ea200000e0000 */
[----:B-1----:R-:W-:Y:S01]  /*0620*/  FADD R9, R2, R3 ;  /* 0x0000000302097221 */ /* 0x002fe20000000000 */
[----:B------:R-:W-:Y:S01]  /*0630*/  LOP3.LUT R2, R0, 0x1f, RZ, 0xc0, !PT ;  /* 0x0000001f00027812 */ /* 0x000fe200078ec0ff */
[----:B--2---:R-:W-:-:S03]  /*0640*/  FADD R12, R7, R10 ;  /* 0x0000000a070c7221 */ /* 0x004fc60000000000 */
[----:B------:R-:W-:Y:S01]  /*0650*/  ISETP.GE.U32.AND P0, PT, R2, 0x4, PT ;  /* 0x000000040200780c */ /* 0x000fe20003f06070 */
[----:B------:R-:W1:Y:S01]  /*0660*/  SHFL.BFLY PT, R10, R9, 0x8, 0x1f ;  /* 0x0d001f00090a7f89 */ /* 0x000e6200000e0000 */
[----:B------:R-:W-:-:S03]  /*0670*/  SHF.R.U32.HI R2, RZ, 0x3, R2 ;  /* 0x00000003ff027819 */ /* 0x000fc60000011602 */
[----:B------:R-:W2:Y:S01]  /*0680*/  SHFL.BFLY PT, R3, R12, 0x8, 0x1f ;  /* 0x0d001f000c037f89 */ /* 0x000ea200000e0000 */
[----:B-1----:R-:W-:Y:S01]  /*0690*/  FADD R10, R9, R10 ;  /* 0x0000000a090a7221 */ /* 0x002fe20000000000 */
[----:B--2---:R-:W-:-:S04]  /*06a0*/  FADD R13, R12, R3 ;  /* 0x000000030c0d7221 */ /* 0x004fc80000000000 */
[----:B------:R-:W1:Y:S01]  /*06b0*/  SHFL.BFLY PT, R11, R10, 0x4, 0x1f ;  /* 0x0c801f000a0b7f89 */ /* 0x000e6200000e0000 */
[----:B------:R-:W-:-:S03]  /*06c0*/  SHF.R.U32.HI R3, RZ, 0x5, R0 ;  /* 0x00000005ff037819 */ /* 0x000fc60000011600 */
[----:B------:R-:W2:Y:S01]  /*06d0*/  SHFL.BFLY PT, R14, R13, 0x4, 0x1f ;  /* 0x0c801f000d0e7f89 */ /* 0x000ea200000e0000 */
[----:B------:R-:W-:-:S04]  /*06e0*/  SHF.L.U32 R3, R3, 0x2, RZ ;  /* 0x0000000203037819 */ /* 0x000fc800000006ff */
[----:B------:R-:W-:-:S04]  /*06f0*/  LOP3.LUT R7, R3, 0x4, RZ, 0xe2, !PT ;  /* 0x0000000403077812 */ /* 0x000fc800078ee2ff */
[----:B------:R-:W-:Y:S01]  /*0700*/  LEA R3, R8, R7, 0x3 ;  /* 0x0000000708037211 */ /* 0x000fe200078e18ff */
[----:B-1----:R-:W-:Y:S01]  /*0710*/  FADD R12, R10, R11 ;  /* 0x0000000b0a0c7221 */ /* 0x002fe20000000000 */
[----:B------:R-:W-:Y:S02]  /*0720*/  LOP3.LUT R10, R0, 0x1, RZ, 0xc0, !PT ;  /* 0x00000001000a7812 */ /* 0x000fe400078ec0ff */
[C---:B------:R-:W-:Y:S01]  /*0730*/  LEA R11, R8.reuse, UR4, 0x3 ;  /* 0x00000004080b7c11 */ /* 0x040fe2000f8e18ff */
[----:B--2---:R-:W-:Y:S01]  /*0740*/  FADD R14, R13, R14 ;  /* 0x0000000e0d0e7221 */ /* 0x004fe20000000000 */
[----:B------:R-:W-:Y:S03]  /*0750*/  @!P0 STS [R3+UR4], R12 ;  /* 0x0000000c03008988 */ /* 0x000fe60008000804 */
[----:B------:R-:W-:Y:S01]  /*0760*/  IMAD R8, R8, -0x4, R11 ;  /* 0xfffffffc08087824 */ /* 0x000fe200078e020b */
[----:B------:R1:W-:Y:S01]  /*0770*/  @!P0 STS [R3+UR4+0x8], R14 ;  /* 0x0000080e03008988 */ /* 0x0003e20008000804 */
[----:B------:R-:W-:Y:S01]  /*0780*/  BAR.SYNC.DEFER_BLOCKING 0x0 ;  /* 0x0000000000007b1d */ /* 0x000fe20000010000 */
[----:B------:R-:W-:-:S04]  /*0790*/  ISETP.NE.U32.AND P0, PT, R10, 0x1, PT ;  /* 0x000000010a00780c */ /* 0x000fc80003f05070 */
[C---:B------:R-:W-:Y:S02]  /*07a0*/  ISETP.LT.AND P0, PT, R0.reuse, 0x10, P0 ;  /* 0x000000100000780c */ /* 0x040fe40000701270 */
[----:B-1----:R-:W-:Y:S01]  /*07b0*/  LOP3.LUT R3, R0, 0x7, RZ, 0xc0, !PT ;  /* 0x0000000700037812 */ /* 0x002fe200078ec0ff */
[----:B------:R-:W1:Y:S04]  /*07c0*/  @!P1 LDS R4, [R6+UR4] ;  /* 0x0000000406049984 */ /* 0x000e680008000800 */
[----:B-1----:R-:W1:Y:S02]  /*07d0*/  SHFL.BFLY PT, R9, R4, 0x1, 0x1f ;  /* 0x0c201f0004097f89 */ /* 0x002e6400000e0000 */
[----:B-1----:R-:W-:Y:S01]  /*07e0*/  FADD R9, R4, R9 ;  /* 0x0000000904097221 */ /* 0x002fe20000000000 */
[----:B------:R-:W-:-:S04]  /*07f0*/  LEA R4, R3, UR4, 0x2 ;  /* 0x0000000403047c11 */ /* 0x000fc8000f8e10ff */
[----:B------:R1:W-:Y:S01]  /*0800*/  @P0 STS [R6+UR4], R9 ;  /* 0x0000000906000988 */ /* 0x0003e20008000804 */
[----:B------:R-:W-:Y:S01]  /*0810*/  BAR.SYNC.DEFER_BLOCKING 0x0 ;  /* 0x0000000000007b1d */ /* 0x000fe20000010000 */
[----:B------:R-:W-:-:S07]  /*0820*/  LOP3.LUT P0, RZ, R7, R2, RZ, 0xfc, !PT ;  /* 0x0000000207ff7212 */ /* 0x000fce000780fcff */
[----:B------:R-:W2:Y:S01]  /*0830*/  LDC.64 R2, c[0x0][0x210] ;  /* 0x00008400ff027b82 */ /* 0x000ea20000000a00 */
[----:B-1----:R-:W-:-:S04]  /*0840*/  LOP3.LUT R9, R5, 0x7, R0, 0xf8, !PT ;  /* 0x0000000705097812 */ /* 0x002fc800078ef800 */
[----:B------:R-:W-:Y:S01]  /*0850*/  ISETP.LT.AND P0, PT, R9, 0x40, !P0 ;  /* 0x000000400900780c */ /* 0x000fe20004701270 */
[----:B------:R-:W-:Y:S04]  /*0860*/  LDS R12, [R11] ;  /* 0x000000000b0c7984 */ /* 0x000fe80000000800 */
[----:B------:R-:W1:Y:S01]  /*0870*/  LDS R13, [R11+0x8] ;  /* 0x000008000b0d7984 */ /* 0x000e620000000800 */
[----:B------:R-:W-:Y:S06]  /*0880*/  BAR.SYNC.DEFER_BLOCKING 0x0 ;  /* 0x0000000000007b1d */ /* 0x000fec0000010000 */
[----:B-1----:R2:W-:Y:S02]  /*0890*/  STS.64 [R8], R12 ;  /* 0x0000000c08007388 */ /* 0x0025e40000000a00 */
[----:B------:R-:W-:Y:S06]  /*08a0*/  BAR.SYNC.DEFER_BLOCKING 0x0 ;  /* 0x0000000000007b1d */ /* 0x000fec0000010000 */
[----:B------:R-:W3:Y:S02]  /*08b0*/  LDS R4, [R4] ;  /* 0x0000000004047984 */ /* 0x000ee40000000800 */
[----:B------:R-:W-:Y:S06]  /*08c0*/  BAR.SYNC.DEFER_BLOCKING 0x0 ;  /* 0x0000000000007b1d */ /* 0x000fec0000010000 */
[----:B--2---:R-:W-:Y:S05]  /*08d0*/  @!P0 EXIT ;  /* 0x000000000000894d */ /* 0x004fea0003800000 */
[----:B---3--:R-:W0:Y:S01]  /*08e0*/  MUFU.SQRT R5, R4 ;  /* 0x0000000400057308 */ /* 0x008e220000002000 */
[----:B------:R-:W-:-:S05]  /*08f0*/  IMAD.WIDE R2, R9, 0x4, R2 ;  /* 0x0000000409027825 */ /* 0x000fca00078e0202 */
[----:B0-----:R-:W-:Y:S01]  /*0900*/  STG.E desc[UR6][R2.64], R5 ;  /* 0x0000000502007986 */ /* 0x001fe2000c101906 */
[----:B------:R-:W-:Y:S05]  /*0910*/  EXIT ;  /* 0x000000000000794d */ /* 0x000fea0003800000 */
.L_x_0:
[----:B------:R-:W-:-:S00]  /*0920*/  BRA `(.L_x_0) ;  /* 0xfffffffc00fc7947 */ /* 0x000fc0000383ffff */
[----:B------:R-:W-:-:S00]  /*0930*/  NOP ;  /* 0x0000000000007918 */ /* 0x000fc00000000000 */
        /* <DEDUP_REMOVED lines=12> */
.L_x_1:


//--------------------- .nv.global.init           --------------------------
	.section	.nv.global.init,"aw",@progbits
.nv.global.init:
	.type		_$_str,@object
	.size		_$_str,(_$_str_$_2 - _$_str)
_$_str:
        /*0000*/ 	.byte	0x5f, 0x5f, 0x43, 0x55, 0x44, 0x41, 0x5f, 0x46, 0x54, 0x5a, 0x00
	.type		_$_str_$_2,@object
	.size		_$_str_$_2,(.L_1 - _$_str_$_2)
_$_str_$_2:
        /*000b*/ 	.byte	0x5f, 0x5f, 0x43, 0x55, 0x44, 0x41, 0x5f, 0x50, 0x52, 0x45, 0x43, 0x5f, 0x53, 0x51, 0x52, 0x54
        /*001b*/ 	.byte	0x00
.L_1:


//--------------------- .nv.shared.triton_per_fused_gelu_linalg_vector_norm_2 --------------------------
	.section	.nv.shared.triton_per_fused_gelu_linalg_vector_norm_2,"aw",@nobits
	.sectionflags	@""
	.align	16
	.zero		1024


//--------------------- .nv.constant0.triton_per_fused_gelu_linalg_vector_norm_2 --------------------------
	.section	.nv.constant0.triton_per_fused_gelu_linalg_vector_norm_2,"a",@progbits
	.sectionflags	@""
	.align	4
.nv.constant0.triton_per_fused_gelu_linalg_vector_norm_2:
	.zero		552
